//
// Generated by NVIDIA NVVM Compiler
//
// Compiler Build ID: CL-36424714
// Cuda compilation tools, release 13.0, V13.0.88
// Based on NVVM 20.0.0
//

.version 9.0
.target sm_100
.address_size 64

	// .globl	_Z7dkernelv
.extern .func  (.param .b32 func_retval0) vprintf
(
	.param .b64 vprintf_param_0,
	.param .b64 vprintf_param_1
)
;
// _ZZ7dkernelvE3str has been demoted
.global .align 1 .b8 $str[7] = {37, 100, 58, 37, 115, 10};

.visible .entry _Z7dkernelv()
{
	.local .align 16 .b8 	__local_depot0[16];
	.reg .b64 	%SP;
	.reg .b64 	%SPL;
	.reg .pred 	%p<3>;
	.reg .b16 	%rs<4>;
	.reg .b32 	%r<13>;
	.reg .b64 	%rd<7>;
	// demoted variable
	.shared .align 1 .b8 _ZZ7dkernelvE3str[35];
	mov.u64 	%SPL, __local_depot0;
	cvta.local.u64 	%SP, %SPL;
	mov.u32 	%r1, %tid.x;
	mov.u32 	%r2, %ctaid.x;
	add.s32 	%r3, %r1, %r2;
	mul.hi.u32 	%r4, %r3, -252645135;
	shr.u32 	%r5, %r4, 5;
	mul.lo.s32 	%r6, %r5, 34;
	sub.s32 	%r7, %r3, %r6;
	cvt.u16.u32 	%rs1, %r7;
	add.s16 	%rs2, %rs1, 65;
	mov.u32 	%r8, _ZZ7dkernelvE3str;
	add.s32 	%r9, %r8, %r1;
	st.shared.u8 	[%r9], %rs2;
	setp.ne.s32 	%p1, %r1, 0;
	@%p1 bra 	$L__BB0_2;
	mov.b16 	%rs3, 0;
	st.shared.u8 	[_ZZ7dkernelvE3str+34], %rs3;
$L__BB0_2:
	setp.ne.s32 	%p2, %r1, 0;
	bar.sync 	0;
	@%p2 bra 	$L__BB0_4;
	add.u64 	%rd1, %SP, 0;
	add.u64 	%rd2, %SPL, 0;
	st.local.u32 	[%rd2], %r2;
	cvt.u64.u32 	%rd3, %r8;
	cvta.shared.u64 	%rd4, %rd3;
	st.local.u64 	[%rd2+8], %rd4;
	mov.u64 	%rd5, $str;
	cvta.global.u64 	%rd6, %rd5;
	{ // callseq 0, 0
	.param .b64 param0;
	st.param.b64 	[param0], %rd6;
	.param .b64 param1;
	st.param.b64 	[param1], %rd1;
	.param .b32 retval0;
	call.uni (retval0), 
	vprintf, 
	(
	param0, 
	param1
	);
	ld.param.b32 	%r11, [retval0];
	} // callseq 0
$L__BB0_4:
	ret;

}


// ===== COMPILED SASS (sm_100) =====

	.target	sm_100

	.elftype	@"ET_EXEC"


//--------------------- .note.nv.tkinfo           --------------------------
	.section	.note.nv.tkinfo,"",@"SHT_NOTE"
	.sectionflags	@"SHF_NOTE_NV_TKINFO"
	.tkinfo
        /*0018*/ 	.word	0x00000002
        /*0030*/ 	.string	""
        /*0030*/ 	.string	"ptxas"
        /*0030*/ 	.string	"Cuda compilation tools, release 13.0, V13.0.88"
        /*0030*/ 	.string	"Build cuda_13.0.r13.0/compiler.36424714_0"
        /*0030*/ 	.string	"-arch sm_100 -m 64 "



//--------------------- .note.nv.cuinfo           --------------------------
	.section	.note.nv.cuinfo,"",@"SHT_NOTE"
	.sectionflags	@"SHF_NOTE_NV_CUINFO"
        /*0018*/ 	.short	0x0002
        /*001a*/ 	.short	0x0064
        /*001c*/ 	.short	0x0082
	.zero		2


//--------------------- .nv.info                  --------------------------
	.section	.nv.info,"",@"SHT_CUDA_INFO"
	.align	4


	//----- nvinfo : EIATTR_REGCOUNT
	.align		4
        /*0000*/ 	.byte	0x04, 0x2f
        /*0002*/ 	.short	(.L_2 - .L_1)
	.align		4
.L_1:
        /*0004*/ 	.word	index@(_Z7dkernelv)
        /*0008*/ 	.word	0x00000018


	//----- nvinfo : EIATTR_FRAME_SIZE
	.align		4
.L_2:
        /*000c*/ 	.byte	0x04, 0x11
        /*000e*/ 	.short	(.L_4 - .L_3)
	.align		4
.L_3:
        /*0010*/ 	.word	index@(_Z7dkernelv)
        /*0014*/ 	.word	0x00000010


	//----- nvinfo : EIATTR_MIN_STACK_SIZE
	.align		4
.L_4:
        /*0018*/ 	.byte	0x04, 0x12
        /*001a*/ 	.short	(.L_6 - .L_5)
	.align		4
.L_5:
        /*001c*/ 	.word	index@(_Z7dkernelv)
        /*0020*/ 	.word	0x00000010
.L_6:


//--------------------- .nv.compat                --------------------------
	.section	.nv.compat,"",@"SHT_CUDA_COMPAT_INFO"
	.align	4
        /*0000*/ 	.byte	0x02, 0x09, 0x00, 0x00, 0x02, 0x02, 0x01, 0x00, 0x02, 0x05, 0x05, 0x00, 0x03, 0x07, 0x01, 0x01
        /*0010*/ 	.byte	0x02, 0x03, 0x00, 0x00, 0x02, 0x06, 0x01, 0x00, 0x04, 0x0b, 0x08, 0x00, 0x09, 0x00, 0x00, 0x00
        /*0020*/ 	.byte	0x00, 0x00, 0x00, 0x00


//--------------------- .nv.info._Z7dkernelv      --------------------------
	.section	.nv.info._Z7dkernelv,"",@"SHT_CUDA_INFO"
	.sectionflags	@""
	.align	4


	//----- nvinfo : EIATTR_CUDA_API_VERSION
	.align		4
        /*0000*/ 	.byte	0x04, 0x37
        /*0002*/ 	.short	(.L_8 - .L_7)
.L_7:
        /*0004*/ 	.word	0x00000082


	//----- nvinfo : EIATTR_SPARSE_MMA_MASK
	.align		4
.L_8:
        /*0008*/ 	.byte	0x03, 0x50
        /*000a*/ 	.short	0x0000


	//----- nvinfo : EIATTR_MAXREG_COUNT
	.align		4
        /*000c*/ 	.byte	0x03, 0x1b
        /*000e*/ 	.short	0x00ff


	//----- nvinfo : EIATTR_NUM_BARRIERS
	.align		4
        /*0010*/ 	.byte	0x02, 0x4c
        /*0012*/ 	.byte	0x01
	.zero		1


	//----- nvinfo : EIATTR_EXTERNS
	.align		4
        /*0014*/ 	.byte	0x04, 0x0f
        /*0016*/ 	.short	(.L_10 - .L_9)


	//   ....[0]....
	.align		4
.L_9:
        /*0018*/ 	.word	index@(vprintf)


	//----- nvinfo : EIATTR_MERCURY_ISA_VERSION
	.align		4
.L_10:
        /*001c*/ 	.byte	0x03, 0x5f
        /*001e*/ 	.short	0x0101


	//----- nvinfo : EIATTR_VRC_CTA_INIT_COUNT
	.align		4
        /*0020*/ 	.byte	0x02, 0x4a
	.zero		1
	.zero		1


	//----- nvinfo : EIATTR_SYSCALL_OFFSETS
	.align		4
        /*0024*/ 	.byte	0x04, 0x46
        /*0026*/ 	.short	(.L_12 - .L_11)


	//   ....[0]....
.L_11:
        /*0028*/ 	.word	0x00000220


	//----- nvinfo : EIATTR_EXIT_INSTR_OFFSETS
	.align		4
.L_12:
        /*002c*/ 	.byte	0x04, 0x1c
        /*002e*/ 	.short	(.L_14 - .L_13)


	//   ....[0]....
.L_13:
        /*0030*/ 	.word	0x00000140


	//   ....[1]....
        /*0034*/ 	.word	0x00000230


	//----- nvinfo : EIATTR_CRS_STACK_SIZE
	.align		4
.L_14:
        /*0038*/ 	.byte	0x04, 0x1e
        /*003a*/ 	.short	(.L_16 - .L_15)
.L_15:
        /*003c*/ 	.word	0x00000000


	//----- nvinfo : EIATTR_SW_WAR
	.align		4
.L_16:
        /*0040*/ 	.byte	0x04, 0x36
        /*0042*/ 	.short	(.L_18 - .L_17)
.L_17:
        /*0044*/ 	.word	0x00000008
.L_18:


//--------------------- .nv.callgraph             --------------------------
	.section	.nv.callgraph,"",@"SHT_CUDA_CALLGRAPH"
	.align	4
	.sectionentsize	8
	.align		4
        /*0000*/ 	.word	0x00000000
	.align		4
        /*0004*/ 	.word	0xffffffff
	.align		4
        /*0008*/ 	.word	index@(_Z7dkernelv)
	.align		4
        /*000c*/ 	.word	index@(vprintf)
	.align		4
        /*0010*/ 	.word	0x00000000
	.align		4
        /*0014*/ 	.word	0xfffffffe
	.align		4
        /*0018*/ 	.word	0x00000000
	.align		4
        /*001c*/ 	.word	0xfffffffd
	.align		4
        /*0020*/ 	.word	0x00000000
	.align		4
        /*0024*/ 	.word	0xfffffffc


//--------------------- .nv.constant4             --------------------------
	.section	.nv.constant4,"a",@progbits
	.align	8
	.align		8
.nv.constant4:
        /*0000*/ 	.dword	vprintf
	.align		8
        /*0008*/ 	.dword	$str


//--------------------- .text._Z7dkernelv         --------------------------
	.section	.text._Z7dkernelv,"ax",@progbits
	.align	128
        .global         _Z7dkernelv
        .type           _Z7dkernelv,@function
        .size           _Z7dkernelv,(.L_x_2 - _Z7dkernelv)
        .other          _Z7dkernelv,@"STO_CUDA_ENTRY STV_DEFAULT"
_Z7dkernelv:
.text._Z7dkernelv:
[----:B------:R-:W0:Y:S01]  /*0000*/  LDC R1, c[0x0][0x37c] ;  /* 0x0000df00ff017b82 */ /* 0x000e220000000800 */
[----:B------:R-:W1:Y:S07]  /*0010*/  S2R R4, SR_TID.X ;  /* 0x0000000000047919 */ /* 0x000e6e0000002100 */
[----:B------:R-:W2:Y:S01]  /*0020*/  S2UR UR5, SR_CgaCtaId ;  /* 0x00000000000579c3 */ /* 0x000ea20000008800 */
[----:B------:R-:W-:Y:S01]  /*0030*/  UMOV UR4, 0x400 ;  /* 0x0000040000047882 */ /* 0x000fe20000000000 */
[----:B------:R-:W3:Y:S01]  /*0040*/  LDCU UR6, c[0x0][0x2f8] ;  /* 0x00005f00ff0677ac */ /* 0x000ee20008000800 */
[----:B------:R-:W4:Y:S01]  /*0050*/  S2R R8, SR_CTAID.X ;  /* 0x0000000000087919 */ /* 0x000f220000002500 */
[----:B0-----:R-:W-:Y:S01]  /*0060*/  VIADD R1, R1, 0xfffffff0 ;  /* 0xfffffff001017836 */ /* 0x001fe20000000000 */
[----:B------:R-:W0:Y:S04]  /*0070*/  LDCU UR7, c[0x0][0x2fc] ;  /* 0x00005f80ff0777ac */ /* 0x000e280008000800 */
[----:B---3--:R-:W-:Y:S01]  /*0080*/  IADD3 R6, P1, PT, R1, UR6, RZ ;  /* 0x0000000601067c10 */ /* 0x008fe2000ff3e0ff */
[----:B--2---:R-:W-:-:S04]  /*0090*/  ULEA UR4, UR5, UR4, 0x18 ;  /* 0x0000000405047291 */ /* 0x004fc8000f8ec0ff */
[----:B0-----:R-:W-:Y:S01]  /*00a0*/  IMAD.X R7, RZ, RZ, UR7, P1 ;  /* 0x00000007ff077e24 */ /* 0x001fe200088e06ff */
[C---:B-1----:R-:W-:Y:S01]  /*00b0*/  ISETP.NE.AND P0, PT, R4.reuse, RZ, PT ;  /* 0x000000ff0400720c */ /* 0x042fe20003f05270 */
[----:B----4-:R-:W-:-:S04]  /*00c0*/  IMAD.IADD R0, R4, 0x1, R8 ;  /* 0x0000000104007824 */ /* 0x010fc800078e0208 */
[----:B------:R-:W-:-:S05]  /*00d0*/  IMAD.HI.U32 R2, R0, -0xf0f0f0f, RZ ;  /* 0xf0f0f0f100027827 */ /* 0x000fca00078e00ff */
[----:B------:R-:W-:-:S05]  /*00e0*/  SHF.R.U32.HI R3, RZ, 0x5, R2 ;  /* 0x00000005ff037819 */ /* 0x000fca0000011602 */
[----:B------:R-:W-:-:S05]  /*00f0*/  IMAD R3, R3, -0x22, R0 ;  /* 0xffffffde03037824 */ /* 0x000fca00078e0200 */
[----:B------:R-:W-:-:S05]  /*0100*/  IADD3 R3, PT, PT, R3, 0x41, RZ ;  /* 0x0000004103037810 */ /* 0x000fca0007ffe0ff */
[----:B------:R0:W-:Y:S04]  /*0110*/  STS.U8 [R4+UR4], R3 ;  /* 0x0000000304007988 */ /* 0x0001e80008000004 */
[----:B------:R-:W-:Y:S01]  /*0120*/  @!P0 STS.U8 [UR4+0x22], RZ ;  /* 0x000022ffff008988 */ /* 0x000fe20008000004 */
[----:B------:R-:W-:Y:S06]  /*0130*/  BAR.SYNC.DEFER_BLOCKING 0x0 ;  /* 0x0000000000007b1d */ /* 0x000fec0000010000 */
[----:B------:R-:W-:Y:S05]  /*0140*/  @P0 EXIT ;  /* 0x000000000000094d */ /* 0x000fea0003800000 */
[----:B------:R-:W1:Y:S01]  /*0150*/  S2UR UR6, SR_SWINHI ;  /* 0x00000000000679c3 */ /* 0x000e620000002f00 */
[----:B------:R-:W-:Y:S01]  /*0160*/  MOV R0, 0x0 ;  /* 0x0000000000007802 */ /* 0x000fe20000000f00 */
[----:B------:R2:W-:Y:S06]  /*0170*/  STL [R1], R8 ;  /* 0x0000000801007387 */ /* 0x0005ec0000100800 */
[----:B0-----:R2:W0:Y:S01]  /*0180*/  LDC.64 R2, c[0x4][R0] ;  /* 0x0100000000027b82 */ /* 0x0014220000000a00 */
[----:B------:R-:W-:Y:S01]  /*0190*/  UMOV UR4, UR4 ;  /* 0x0000000400047c82 */ /* 0x000fe20008000000 */
[----:B-1----:R-:W-:Y:S01]  /*01a0*/  UMOV UR5, UR6 ;  /* 0x0000000600057c82 */ /* 0x002fe20008000000 */
[----:B------:R-:W-:Y:S01]  /*01b0*/  MOV R10, UR4 ;  /* 0x00000004000a7c02 */ /* 0x000fe20008000f00 */
[----:B------:R-:W-:-:S02]  /*01c0*/  IMAD.U32 R11, RZ, RZ, UR5 ;  /* 0x00000005ff0b7e24 */ /* 0x000fc4000f8e00ff */
[----:B------:R-:W1:Y:S03]  /*01d0*/  LDCU.64 UR4, c[0x4][0x8] ;  /* 0x01000100ff0477ac */ /* 0x000e660008000a00 */
[----:B------:R2:W-:Y:S01]  /*01e0*/  STL.64 [R1+0x8], R10 ;  /* 0x0000080a01007387 */ /* 0x0005e20000100a00 */
[----:B-1----:R-:W-:Y:S01]  /*01f0*/  MOV R4, UR4 ;  /* 0x0000000400047c02 */ /* 0x002fe20008000f00 */
[----:B--2---:R-:W-:-:S07]  /*0200*/  IMAD.U32 R5, RZ, RZ, UR5 ;  /* 0x00000005ff057e24 */ /* 0x004fce000f8e00ff */
[----:B------:R-:W-:-:S07]  /*0210*/  LEPC R20, `(.L_x_0) ;  /* 0x000000001014794e */ /* 0x000fce0000000000 */
[----:B0-----:R-:W-:Y:S05]  /*0220*/  CALL.ABS.NOINC R2 ;  /* 0x0000000002007343 */ /* 0x001fea0003c00000 */
.L_x_0:
[----:B------:R-:W-:Y:S05]  /*0230*/  EXIT ;  /* 0x000000000000794d */ /* 0x000fea0003800000 */
.L_x_1:
[----:B------:R-:W-:-:S00]  /*0240*/  BRA `(.L_x_1) ;  /* 0xfffffffc00fc7947 */ /* 0x000fc0000383ffff */
[----:B------:R-:W-:-:S00]  /*0250*/  NOP ;  /* 0x0000000000007918 */ /* 0x000fc00000000000 */
        /* <DEDUP_REMOVED lines=10> */
.L_x_2:


//--------------------- .nv.global.init           --------------------------
	.section	.nv.global.init,"aw",@progbits
.nv.global.init:
	.type		$str,@object
	.size		$str,(.L_0 - $str)
$str:
        /*0000*/ 	.byte	0x25, 0x64, 0x3a, 0x25, 0x73, 0x0a, 0x00
.L_0:


//--------------------- .nv.shared._Z7dkernelv    --------------------------
	.section	.nv.shared._Z7dkernelv,"aw",@nobits
	.sectionflags	@""
.nv.shared._Z7dkernelv:
	.zero		1059


//--------------------- .nv.shared.reserved.0     --------------------------
	.section	.nv.shared.reserved.0,"aw",@nobits
	.weak		__nv_reservedSMEM_offset_0_alias
	.size		__nv_reservedSMEM_offset_0_alias, 0, 64
	.other		__nv_reservedSMEM_offset_0_alias,@"STO_CUDA_RESERVED_SHARED STV_DEFAULT"
__nv_reservedSMEM_offset_0_alias:
	.zero		0
	.zero		64


//--------------------- .nv.constant0._Z7dkernelv --------------------------
	.section	.nv.constant0._Z7dkernelv,"a",@progbits
	.sectionflags	@""
	.align	4
.nv.constant0._Z7dkernelv:
	.zero		896


//--------------------- SYMBOLS --------------------------

	.type		.nv.reservedSmem.offset0,@object
	.size		.nv.reservedSmem.offset0,0x4
	.type		.nv.reservedSmem.cap,@object
	.size		.nv.reservedSmem.cap,0x4
	.type		vprintf,@function
